	.headerflags	@"EF_CUDA_TEXMODE_UNIFIED EF_CUDA_64BIT_ADDRESS EF_CUDA_SM80 EF_CUDA_VIRTUAL_SM(EF_CUDA_SM80)"
	.elftype	@"ET_EXEC"


//--------------------- .nv.info                  --------------------------
	.section	.nv.info,"",@"SHT_CUDA_INFO"
	.align	4


	//----- nvinfo : EIATTR_REGCOUNT
	.align		4
        /*0000*/ 	.byte	0x04, 0x2f
        /*0002*/ 	.short	(.L_1 - .L_0)
	.align		4
.L_0:
        /*0004*/ 	.word	index@(candidate1)
        /*0008*/ 	.word	0x0000007f


	//----- nvinfo : EIATTR_MAX_STACK_SIZE
	.align		4
.L_1:
        /*000c*/ 	.byte	0x04, 0x23
        /*000e*/ 	.short	(.L_3 - .L_2)
	.align		4
.L_2:
        /*0010*/ 	.word	index@(candidate1)
        /*0014*/ 	.word	0x00000000


	//----- nvinfo : EIATTR_MIN_STACK_SIZE
	.align		4
.L_3:
        /*0018*/ 	.byte	0x04, 0x12
        /*001a*/ 	.short	(.L_5 - .L_4)
	.align		4
.L_4:
        /*001c*/ 	.word	index@(candidate1)
        /*0020*/ 	.word	0x00000000


	//----- nvinfo : EIATTR_FRAME_SIZE
	.align		4
.L_5:
        /*0024*/ 	.byte	0x04, 0x11
        /*0026*/ 	.short	(.L_7 - .L_6)
	.align		4
.L_6:
        /*0028*/ 	.word	index@(candidate1)
        /*002c*/ 	.word	0x00000000
.L_7:


//--------------------- .nv.info.candidate1       --------------------------
	.section	.nv.info.candidate1,"",@"SHT_CUDA_INFO"
	.align	4


	//----- nvinfo : EIATTR_CUDA_API_VERSION
	.align		4
        /*0000*/ 	.byte	0x04, 0x37
        /*0002*/ 	.short	(.L_9 - .L_8)
.L_8:
        /*0004*/ 	.word	0x00000075


	//----- nvinfo : EIATTR_SW2861232_WAR
	.align		4
.L_9:
        /*0008*/ 	.byte	0x01, 0x35
	.zero		2


	//----- nvinfo : EIATTR_PARAM_CBANK
	.align		4
        /*000c*/ 	.byte	0x04, 0x0a
        /*000e*/ 	.short	(.L_11 - .L_10)
	.align		4
.L_10:
        /*0010*/ 	.word	index@(.nv.constant0.candidate1)
        /*0014*/ 	.short	0x0160
        /*0016*/ 	.short	0x0018


	//----- nvinfo : EIATTR_CBANK_PARAM_SIZE
	.align		4
.L_11:
        /*0018*/ 	.byte	0x03, 0x19
        /*001a*/ 	.short	0x0018


	//----- nvinfo : EIATTR_KPARAM_INFO
	.align		4
        /*001c*/ 	.byte	0x04, 0x17
        /*001e*/ 	.short	(.L_13 - .L_12)
.L_12:
        /*0020*/ 	.word	0x00000000
        /*0024*/ 	.short	0x0002
        /*0026*/ 	.short	0x0010
        /*0028*/ 	.byte	0x00, 0xf0, 0x21, 0x00


	//----- nvinfo : EIATTR_KPARAM_INFO
	.align		4
.L_13:
        /*002c*/ 	.byte	0x04, 0x17
        /*002e*/ 	.short	(.L_15 - .L_14)
.L_14:
        /*0030*/ 	.word	0x00000000
        /*0034*/ 	.short	0x0001
        /*0036*/ 	.short	0x0008
        /*0038*/ 	.byte	0x00, 0xf0, 0x21, 0x00


	//----- nvinfo : EIATTR_KPARAM_INFO
	.align		4
.L_15:
        /*003c*/ 	.byte	0x04, 0x17
        /*003e*/ 	.short	(.L_17 - .L_16)
.L_16:
        /*0040*/ 	.word	0x00000000
        /*0044*/ 	.short	0x0000
        /*0046*/ 	.short	0x0000
        /*0048*/ 	.byte	0x00, 0xf0, 0x21, 0x00


	//----- nvinfo : EIATTR_MAXREG_COUNT
	.align		4
.L_17:
        /*004c*/ 	.byte	0x03, 0x1b
        /*004e*/ 	.short	0x00ff


	//----- nvinfo : EIATTR_EXIT_INSTR_OFFSETS
	.align		4
        /*0050*/ 	.byte	0x04, 0x1c
        /*0052*/ 	.short	(.L_19 - .L_18)


	//   ....[0]....
.L_18:
        /*0054*/ 	.word	0x000045c0


	//----- nvinfo : EIATTR_MAX_THREADS
	.align		4
.L_19:
        /*0058*/ 	.byte	0x04, 0x05
        /*005a*/ 	.short	(.L_21 - .L_20)
.L_20:
        /*005c*/ 	.word	0x00000070
        /*0060*/ 	.word	0x00000001
        /*0064*/ 	.word	0x00000001
.L_21:


//--------------------- .nv.rel.action            --------------------------
	.section	.nv.rel.action,"",@"SHT_CUDA_RELOCINFO"
	.align	8
	.sectionentsize	8
        /*0000*/ 	.byte	0x4b, 0x00, 0x00, 0x00, 0x00, 0x00, 0x00, 0x00, 0x00, 0x02, 0x02, 0x08, 0x10, 0x0a, 0x2f, 0x22
        /* <DEDUP_REMOVED lines=13> */


//--------------------- .nv.constant0.candidate1  --------------------------
	.section	.nv.constant0.candidate1,"a",@progbits
	.align	4
.nv.constant0.candidate1:
	.zero		376


//--------------------- .text.candidate1          --------------------------
	.section	.text.candidate1,"ax",@progbits
	.sectionflags	@"SHF_BARRIERS=1"
	.sectioninfo	@"SHI_REGISTERS=127"
	.align	128
        .global         candidate1
        .type           candidate1,@function
        .size           candidate1,(.L_x_5 - candidate1)
        .other          candidate1,@"STO_CUDA_ENTRY STV_DEFAULT"
candidate1:
.text.candidate1:
[----:B------:R-:W-:-:S02]  /*0000*/  MOV R1, c[0x0][0x28] ;  /* 0x00000a0000017a02 */ /* 0x000fc40000000f00 */
[----:B------:R-:W0:Y:S01]  /*0010*/  S2R R3, SR_TID.X ;  /* 0x0000000000037919 */ /* 0x000e220000002100 */
[----:B------:R-:W-:Y:S01]  /*0020*/  HFMA2.MMA R2, -RZ, RZ, 0, 0 ;  /* 0x00000000ff027435 */ /* 0x000fe200000001ff */
[----:B------:R-:W-:Y:S01]  /*0030*/  MOV R69, RZ ;  /* 0x000000ff00457202 */ /* 0x000fe20000000f00 */
[----:B------:R-:W-:Y:S01]  /*0040*/  HFMA2.MMA R71, -RZ, RZ, 0, 0 ;  /* 0x00000000ff477435 */ /* 0x000fe200000001ff */
[----:B------:R-:W-:Y:S01]  /*0050*/  CS2R R72, SRZ ;  /* 0x0000000000487805 */ /* 0x000fe2000001ff00 */
[----:B------:R-:W-:Y:S01]  /*0060*/  HFMA2.MMA R77, -RZ, RZ, 0, 0 ;  /* 0x00000000ff4d7435 */ /* 0x000fe200000001ff */
[----:B------:R-:W-:Y:S01]  /*0070*/  MOV R75, RZ ;  /* 0x000000ff004b7202 */ /* 0x000fe20000000f00 */
        /* <DEDUP_REMOVED lines=8> */
[----:B------:R-:W-:Y:S01]  /*0100*/  ULDC.64 UR4, c[0x0][0x118] ;  /* 0x0000460000047ab9 */ /* 0x000fe20000000a00 */
[----:B------:R-:W-:Y:S01]  /*0110*/  MOV R95, RZ ;  /* 0x000000ff005f7202 */ /* 0x000fe20000000f00 */
[----:B0-----:R-:W-:-:S05]  /*0120*/  IMAD.HI R2, R3, -0x6db6db6d, R2 ;  /* 0x9249249303027827 */ /* 0x001fca00078e0202 */
[----:B------:R-:W-:-:S04]  /*0130*/  SHF.R.U32.HI R5, RZ, 0x1f, R2 ;  /* 0x0000001fff057819 */ /* 0x000fc80000011602 */
[----:B------:R-:W-:-:S05]  /*0140*/  LEA.HI.SX32 R2, R2, R5, 0x1e ;  /* 0x0000000502027211 */ /* 0x000fca00078ff2ff */
[----:B------:R-:W-:-:S05]  /*0150*/  IMAD R68, R2, -0x7, R3 ;  /* 0xfffffff902447824 */ /* 0x000fca00078e0203 */
[----:B------:R-:W-:-:S02]  /*0160*/  LEA R68, R68, -R68, 0x3 ;  /* 0x8000004444447211 */ /* 0x000fc400078e18ff */
.L_x_3:
[----:B------:R-:W0:Y:S01]  /*0170*/  S2R R70, SR_CTAID.X ;  /* 0x0000000000467919 */ /* 0x000e220000002500 */
[C---:B------:R-:W-:Y:S02]  /*0180*/  IADD3 R4, R3.reuse, 0x40, RZ ;  /* 0x0000004003047810 */ /* 0x040fe40007ffe0ff */
[C---:B------:R-:W-:Y:S01]  /*0190*/  IADD3 R0, R3.reuse, 0x70, RZ ;  /* 0x0000007003007810 */ /* 0x040fe20007ffe0ff */
[----:B------:R-:W-:Y:S06]  /*01a0*/  BAR.SYNC 0x0 ;  /* 0x0000000000007b1d */ /* 0x000fec0000000000 */
[----:B------:R-:W-:-:S02]  /*01b0*/  IADD3 R6, R3, 0x30, RZ ;  /* 0x0000003003067810 */ /* 0x000fc40007ffe0ff */
[----:B------:R-:W-:Y:S02]  /*01c0*/  LOP3.LUT R5, R4, 0x7f, RZ, 0xc0, !PT ;  /* 0x0000007f04057812 */ /* 0x000fe400078ec0ff */
[----:B------:R-:W-:Y:S02]  /*01d0*/  SHF.L.U32 R4, R0, 0x4, RZ ;  /* 0x0000000400047819 */ /* 0x000fe400000006ff */
[----:B------:R-:W-:Y:S02]  /*01e0*/  LOP3.LUT R7, R6, 0x7f, RZ, 0xc0, !PT ;  /* 0x0000007f06077812 */ /* 0x000fe400078ec0ff */
[C---:B------:R-:W-:Y:S02]  /*01f0*/  IADD3 R9, R4.reuse, 0x4d00, RZ ;  /* 0x00004d0004097810 */ /* 0x040fe40007ffe0ff */
[C---:B------:R-:W-:Y:S02]  /*0200*/  IADD3 R10, R4.reuse, 0x8500, RZ ;  /* 0x00008500040a7810 */ /* 0x040fe40007ffe0ff */
[----:B------:R-:W-:-:S02]  /*0210*/  IADD3 R11, R4, 0xbd00, RZ ;  /* 0x0000bd00040b7810 */ /* 0x000fc40007ffe0ff */
[----:B0-----:R-:W-:Y:S02]  /*0220*/  PRMT R6, R70, 0x1054, R5 ;  /* 0x0000105446067816 */ /* 0x001fe40000000005 */
[----:B------:R-:W-:Y:S02]  /*0230*/  IADD3 R5, R4, 0x1500, RZ ;  /* 0x0000150004057810 */ /* 0x000fe40007ffe0ff */
[----:B------:R-:W-:Y:S02]  /*0240*/  LOP3.LUT R9, R9, 0xfffff800, RZ, 0xc0, !PT ;  /* 0xfffff80009097812 */ /* 0x000fe400078ec0ff */
[----:B------:R-:W-:Y:S02]  /*0250*/  LOP3.LUT R5, R5, 0xfffff800, RZ, 0xc0, !PT ;  /* 0xfffff80005057812 */ /* 0x000fe400078ec0ff */
[----:B------:R-:W-:Y:S02]  /*0260*/  LOP3.LUT R61, R10, 0xfffff800, RZ, 0xc0, !PT ;  /* 0xfffff8000a3d7812 */ /* 0x000fe400078ec0ff */
[----:B------:R-:W-:-:S02]  /*0270*/  LOP3.LUT R11, R11, 0xfffff800, RZ, 0xc0, !PT ;  /* 0xfffff8000b0b7812 */ /* 0x000fc400078ec0ff */
[----:B------:R-:W-:Y:S02]  /*0280*/  IADD3 R65, R5, R6, RZ ;  /* 0x0000000605417210 */ /* 0x000fe40007ffe0ff */
[C---:B------:R-:W-:Y:S02]  /*0290*/  IADD3 R63, R6.reuse, R9, RZ ;  /* 0x00000009063f7210 */ /* 0x040fe40007ffe0ff */
[C---:B------:R-:W-:Y:S02]  /*02a0*/  IADD3 R61, R6.reuse, R61, RZ ;  /* 0x0000003d063d7210 */ /* 0x040fe40007ffe0ff */
[----:B------:R-:W-:Y:S02]  /*02b0*/  IADD3 R53, R6, R11, RZ ;  /* 0x0000000b06357210 */ /* 0x000fe40007ffe0ff */
[----:B------:R-:W-:Y:S02]  /*02c0*/  IADD3 R8, R3, 0x20, RZ ;  /* 0x0000002003087810 */ /* 0x000fe40007ffe0ff */
[----:B------:R-:W-:-:S02]  /*02d0*/  PRMT R6, R70, 0x1054, R7 ;  /* 0x0000105446067816 */ /* 0x000fc40000000007 */
[C---:B------:R-:W-:Y:S02]  /*02e0*/  IADD3 R7, R4.reuse, 0x5400, RZ ;  /* 0x0000540004077810 */ /* 0x040fe40007ffe0ff */
[----:B------:R-:W-:Y:S02]  /*02f0*/  IADD3 R5, R4, 0x1c00, RZ ;  /* 0x00001c0004057810 */ /* 0x000fe40007ffe0ff */
[----:B------:R-:W-:Y:S02]  /*0300*/  LOP3.LUT R9, R8, 0x7f, RZ, 0xc0, !PT ;  /* 0x0000007f08097812 */ /* 0x000fe400078ec0ff */
[C---:B------:R-:W-:Y:S02]  /*0310*/  IADD3 R8, R4.reuse, 0x8c00, RZ ;  /* 0x00008c0004087810 */ /* 0x040fe40007ffe0ff */
[----:B------:R-:W-:Y:S02]  /*0320*/  IADD3 R10, R4, 0xc400, RZ ;  /* 0x0000c400040a7810 */ /* 0x000fe40007ffe0ff */
[----:B------:R-:W-:-:S02]  /*0330*/  LOP3.LUT R7, R7, 0xfffff800, RZ, 0xc0, !PT ;  /* 0xfffff80007077812 */ /* 0x000fc400078ec0ff */
[----:B------:R-:W-:Y:S02]  /*0340*/  LOP3.LUT R5, R5, 0xfffff800, RZ, 0xc0, !PT ;  /* 0xfffff80005057812 */ /* 0x000fe400078ec0ff */
[----:B------:R-:W-:Y:S02]  /*0350*/  LOP3.LUT R55, R8, 0xfffff800, RZ, 0xc0, !PT ;  /* 0xfffff80008377812 */ /* 0x000fe400078ec0ff */
[----:B------:R-:W-:Y:S02]  /*0360*/  LOP3.LUT R51, R10, 0xfffff800, RZ, 0xc0, !PT ;  /* 0xfffff8000a337812 */ /* 0x000fe400078ec0ff */
[----:B------:R-:W-:Y:S02]  /*0370*/  IADD3 R57, R6, R7, RZ ;  /* 0x0000000706397210 */ /* 0x000fe40007ffe0ff */
[----:B------:R-:W-:Y:S02]  /*0380*/  IADD3 R59, R5, R6, RZ ;  /* 0x00000006053b7210 */ /* 0x000fe40007ffe0ff */
[----:B------:R-:W-:-:S02]  /*0390*/  IADD3 R7, R4, 0x5b00, RZ ;  /* 0x00005b0004077810 */ /* 0x000fc40007ffe0ff */
[----:B------:R-:W-:Y:S02]  /*03a0*/  IADD3 R5, R4, 0x2300, RZ ;  /* 0x0000230004057810 */ /* 0x000fe40007ffe0ff */
[C---:B------:R-:W-:Y:S02]  /*03b0*/  IADD3 R55, R6.reuse, R55, RZ ;  /* 0x0000003706377210 */ /* 0x040fe40007ffe0ff */
[----:B------:R-:W-:Y:S02]  /*03c0*/  IADD3 R51, R6, R51, RZ ;  /* 0x0000003306337210 */ /* 0x000fe40007ffe0ff */
[----:B------:R-:W-:Y:S02]  /*03d0*/  PRMT R6, R70, 0x1054, R9 ;  /* 0x0000105446067816 */ /* 0x000fe40000000009 */
[----:B------:R-:W-:Y:S02]  /*03e0*/  LOP3.LUT R7, R7, 0xfffff800, RZ, 0xc0, !PT ;  /* 0xfffff80007077812 */ /* 0x000fe400078ec0ff */
[----:B------:R-:W-:-:S02]  /*03f0*/  LOP3.LUT R5, R5, 0xfffff800, RZ, 0xc0, !PT ;  /* 0xfffff80005057812 */ /* 0x000fc400078ec0ff */
[----:B------:R-:W-:Y:S02]  /*0400*/  IADD3 R47, R6, R7, RZ ;  /* 0x00000007062f7210 */ /* 0x000fe40007ffe0ff */
[----:B------:R-:W-:Y:S02]  /*0410*/  IADD3 R9, R4, 0xcb00, RZ ;  /* 0x0000cb0004097810 */ /* 0x000fe40007ffe0ff */
[----:B------:R-:W-:Y:S02]  /*0420*/  IADD3 R49, R5, R6, RZ ;  /* 0x0000000605317210 */ /* 0x000fe40007ffe0ff */
[----:B------:R-:W-:Y:S02]  /*0430*/  LOP3.LUT R7, R0, 0x7f, RZ, 0xc0, !PT ;  /* 0x0000007f00077812 */ /* 0x000fe400078ec0ff */
[----:B------:R-:W-:Y:S02]  /*0440*/  LEA R5, R70, R3, 0x10 ;  /* 0x0000000346057211 */ /* 0x000fe400078e80ff */
[----:B------:R-:W-:-:S02]  /*0450*/  IADD3 R0, R4, 0x2a00, RZ ;  /* 0x00002a0004007810 */ /* 0x000fc40007ffe0ff */
[----:B------:R-:W-:Y:S02]  /*0460*/  IADD3 R8, R4, 0x9300, RZ ;  /* 0x0000930004087810 */ /* 0x000fe40007ffe0ff */
[----:B------:R-:W-:Y:S02]  /*0470*/  LOP3.LUT R9, R9, 0xfffff800, RZ, 0xc0, !PT ;  /* 0xfffff80009097812 */ /* 0x000fe400078ec0ff */
[----:B------:R-:W-:Y:S02]  /*0480*/  IADD3 R33, R5, 0x10, RZ ;  /* 0x0000001005217810 */ /* 0x000fe40007ffe0ff */
[----:B------:R-:W-:Y:S02]  /*0490*/  LOP3.LUT R0, R0, 0xfffff800, RZ, 0xc0, !PT ;  /* 0xfffff80000007812 */ /* 0x000fe400078ec0ff */
[----:B------:R-:W-:Y:S02]  /*04a0*/  LOP3.LUT R45, R8, 0xfffff800, RZ, 0xc0, !PT ;  /* 0xfffff800082d7812 */ /* 0x000fe400078ec0ff */
[----:B------:R-:W-:-:S02]  /*04b0*/  IADD3 R41, R6, R9, RZ ;  /* 0x0000000906297210 */ /* 0x000fc40007ffe0ff */
[----:B------:R-:W-:Y:S02]  /*04c0*/  IADD3 R9, R4, 0x9a00, RZ ;  /* 0x00009a0004097810 */ /* 0x000fe40007ffe0ff */
[----:B------:R-:W-:Y:S02]  /*04d0*/  IADD3 R43, R0, R33, RZ ;  /* 0x00000021002b7210 */ /* 0x000fe40007ffe0ff */
[----:B------:R-:W-:Y:S02]  /*04e0*/  PRMT R7, R70, 0x1054, R7 ;  /* 0x0000105446077816 */ /* 0x000fe40000000007 */
[C---:B------:R-:W-:Y:S02]  /*04f0*/  LOP3.LUT R0, R4.reuse, 0xfffff800, RZ, 0xc0, !PT ;  /* 0xfffff80004007812 */ /* 0x040fe400078ec0ff */
[----:B------:R-:W-:Y:S02]  /*0500*/  IADD3 R13, R4, 0xe000, RZ ;  /* 0x0000e000040d7810 */ /* 0x000fe40007ffe0ff */
[----:B------:R-:W-:-:S02]  /*0510*/  IADD3 R45, R6, R45, RZ ;  /* 0x0000002d062d7210 */ /* 0x000fc40007ffe0ff */
[----:B------:R-:W-:Y:S02]  /*0520*/  IADD3 R11, R4, 0xd200, RZ ;  /* 0x0000d200040b7810 */ /* 0x000fe40007ffe0ff */
[----:B------:R-:W-:Y:S02]  /*0530*/  IADD3 R6, R3, 0x60, RZ ;  /* 0x0000006003067810 */ /* 0x000fe40007ffe0ff */
[----:B------:R-:W-:Y:S02]  /*0540*/  LOP3.LUT R10, R9, 0xfffff800, RZ, 0xc0, !PT ;  /* 0xfffff800090a7812 */ /* 0x000fe400078ec0ff */
[----:B------:R-:W-:Y:S02]  /*0550*/  IADD3 R9, R0, R7, RZ ;  /* 0x0000000700097210 */ /* 0x000fe40007ffe0ff */
[----:B------:R-:W-:Y:S02]  /*0560*/  LOP3.LUT R0, R13, 0xfffff800, RZ, 0xc0, !PT ;  /* 0xfffff8000d007812 */ /* 0x000fe400078ec0ff */
[----:B------:R-:W-:-:S02]  /*0570*/  LOP3.LUT R12, R11, 0xfffff800, RZ, 0xc0, !PT ;  /* 0xfffff8000b0c7812 */ /* 0x000fc400078ec0ff */
[----:B------:R-:W-:Y:S02]  /*0580*/  LOP3.LUT R11, R6, 0x7f, RZ, 0xc0, !PT ;  /* 0x0000007f060b7812 */ /* 0x000fe400078ec0ff */
[C---:B------:R-:W-:Y:S02]  /*0590*/  IADD3 R8, R4.reuse, 0x6200, RZ ;  /* 0x0000620004087810 */ /* 0x040fe40007ffe0ff */
[C---:B------:R-:W-:Y:S02]  /*05a0*/  IADD3 R6, R4.reuse, 0x3800, RZ ;  /* 0x0000380004067810 */ /* 0x040fe40007ffe0ff */
[----:B------:R-:W-:Y:S02]  /*05b0*/  IADD3 R27, R7, R0, RZ ;  /* 0x00000000071b7210 */ /* 0x000fe40007ffe0ff */
[----:B------:R-:W-:Y:S02]  /*05c0*/  IADD3 R0, R4, 0x700, RZ ;  /* 0x0000070004007810 */ /* 0x000fe40007ffe0ff */
[----:B------:R-:W-:-:S02]  /*05d0*/  LOP3.LUT R8, R8, 0xfffff800, RZ, 0xc0, !PT ;  /* 0xfffff80008087812 */ /* 0x000fc400078ec0ff */
[----:B------:R-:W-:Y:S02]  /*05e0*/  LOP3.LUT R6, R6, 0xfffff800, RZ, 0xc0, !PT ;  /* 0xfffff80006067812 */ /* 0x000fe400078ec0ff */
[----:B------:R-:W-:Y:S02]  /*05f0*/  PRMT R11, R70, 0x1054, R11 ;  /* 0x00001054460b7816 */ /* 0x000fe4000000000b */
[----:B------:R-:W-:Y:S02]  /*0600*/  LOP3.LUT R0, R0, 0xfffff800, RZ, 0xc0, !PT ;  /* 0xfffff80000007812 */ /* 0x000fe400078ec0ff */
[C---:B------:R-:W-:Y:S02]  /*0610*/  IADD3 R39, R33.reuse, R8, RZ ;  /* 0x0000000821277210 */ /* 0x040fe40007ffe0ff */
[----:B------:R-:W-:Y:S02]  /*0620*/  IADD3 R35, R33, R10, RZ ;  /* 0x0000000a21237210 */ /* 0x000fe40007ffe0ff */
[----:B------:R-:W-:-:S02]  /*0630*/  IADD3 R37, R7, R6, RZ ;  /* 0x0000000607257210 */ /* 0x000fc40007ffe0ff */
[----:B------:R-:W-:Y:S02]  /*0640*/  IADD3 R33, R33, R12, RZ ;  /* 0x0000000c21217210 */ /* 0x000fe40007ffe0ff */
[C---:B------:R-:W-:Y:S02]  /*0650*/  IADD3 R10, R4.reuse, 0x7000, RZ ;  /* 0x00007000040a7810 */ /* 0x040fe40007ffe0ff */
[C---:B------:R-:W-:Y:S02]  /*0660*/  IADD3 R6, R4.reuse, 0x3f00, RZ ;  /* 0x00003f0004067810 */ /* 0x040fe40007ffe0ff */
[----:B------:R-:W-:Y:S02]  /*0670*/  IADD3 R12, R4, 0xa800, RZ ;  /* 0x0000a800040c7810 */ /* 0x000fe40007ffe0ff */
[----:B------:R-:W-:Y:S02]  /*0680*/  IADD3 R29, R0, R11, RZ ;  /* 0x0000000b001d7210 */ /* 0x000fe40007ffe0ff */
[----:B------:R-:W-:-:S02]  /*0690*/  MOV R0, 0x4 ;  /* 0x0000000400007802 */ /* 0x000fc40000000f00 */
[----:B------:R-:W-:Y:S02]  /*06a0*/  LEA R67, R72, R9, 0x7 ;  /* 0x0000000948437211 */ /* 0x000fe400078e38ff */
[----:B------:R-:W-:Y:S02]  /*06b0*/  LOP3.LUT R10, R10, 0xfffff800, RZ, 0xc0, !PT ;  /* 0xfffff8000a0a7812 */ /* 0x000fe400078ec0ff */
[----:B------:R-:W-:Y:S02]  /*06c0*/  LOP3.LUT R6, R6, 0xfffff800, RZ, 0xc0, !PT ;  /* 0xfffff80006067812 */ /* 0x000fe400078ec0ff */
[----:B------:R-:W-:Y:S01]  /*06d0*/  LEA R97, R72, R65, 0x7 ;  /* 0x0000004148617211 */ /* 0x000fe200078e38ff */
[----:B------:R-:W-:Y:S01]  /*06e0*/  IMAD.WIDE R64, R67, R0, c[0x0][0x168] ;  /* 0x00005a0043407625 */ /* 0x000fe200078e0200 */
[----:B------:R-:W-:Y:S02]  /*06f0*/  LOP3.LUT R12, R12, 0xfffff800, RZ, 0xc0, !PT ;  /* 0xfffff8000c0c7812 */ /* 0x000fe400078ec0ff */
[----:B------:R-:W-:-:S02]  /*0700*/  IADD3 R8, R3, 0x50, RZ ;  /* 0x0000005003087810 */ /* 0x000fc40007ffe0ff */
[----:B------:R-:W-:Y:S02]  /*0710*/  IADD3 R31, R7, R10, RZ ;  /* 0x0000000a071f7210 */ /* 0x000fe40007ffe0ff */
[----:B------:R-:W-:Y:S02]  /*0720*/  IADD3 R23, R11, R6, RZ ;  /* 0x000000060b177210 */ /* 0x000fe40007ffe0ff */
[----:B------:R-:W-:Y:S01]  /*0730*/  LEA R67, R72, R63, 0x7 ;  /* 0x0000003f48437211 */ /* 0x000fe200078e38ff */
[----:B------:R-:W-:Y:S01]  /*0740*/  IMAD.WIDE R62, R97, R0, c[0x0][0x168] ;  /* 0x00005a00613e7625 */ /* 0x000fe200078e0200 */
[----:B------:R-:W-:Y:S02]  /*0750*/  IADD3 R25, R7, R12, RZ ;  /* 0x0000000c07197210 */ /* 0x000fe40007ffe0ff */
[C---:B------:R-:W-:Y:S02]  /*0760*/  IADD3 R10, R4.reuse, 0xaf00, RZ ;  /* 0x0000af00040a7810 */ /* 0x040fe40007ffe0ff */
[----:B------:R-:W-:-:S02]  /*0770*/  IADD3 R6, R4, 0xe00, RZ ;  /* 0x00000e0004067810 */ /* 0x000fc40007ffe0ff */
[----:B------:R-:W-:Y:S02]  /*0780*/  LOP3.LUT R7, R8, 0x7f, RZ, 0xc0, !PT ;  /* 0x0000007f08077812 */ /* 0x000fe400078ec0ff */
[----:B------:R-:W-:Y:S02]  /*0790*/  LEA R97, R72, R61, 0x7 ;  /* 0x0000003d48617211 */ /* 0x000fe400078e38ff */
[----:B------:R-:W-:Y:S01]  /*07a0*/  ISETP.GT.AND P0, PT, R3, 0x3f, PT ;  /* 0x0000003f0300780c */ /* 0x000fe20003f04270 */
[----:B------:R-:W-:Y:S01]  /*07b0*/  IMAD.WIDE R60, R67, R0, c[0x0][0x168] ;  /* 0x00005a00433c7625 */ /* 0x000fe200078e0200 */
[C---:B------:R-:W-:Y:S02]  /*07c0*/  IADD3 R8, R4.reuse, 0x7700, RZ ;  /* 0x0000770004087810 */ /* 0x040fe40007ffe0ff */
[----:B------:R-:W-:Y:S02]  /*07d0*/  IADD3 R12, R4, 0xe700, RZ ;  /* 0x0000e700040c7810 */ /* 0x000fe40007ffe0ff */
[----:B------:R-:W-:-:S02]  /*07e0*/  LOP3.LUT R10, R10, 0xfffff800, RZ, 0xc0, !PT ;  /* 0xfffff8000a0a7812 */ /* 0x000fc400078ec0ff */
[----:B------:R-:W-:Y:S01]  /*07f0*/  LOP3.LUT R6, R6, 0xfffff800, RZ, 0xc0, !PT ;  /* 0xfffff80006067812 */ /* 0x000fe200078ec0ff */
[----:B------:R-:W-:Y:S01]  /*0800*/  IMAD.WIDE R66, R97, R0, c[0x0][0x168] ;  /* 0x00005a0061427625 */ /* 0x000fe200078e0200 */
[----:B------:R-:W-:Y:S02]  /*0810*/  PRMT R7, R70, 0x1054, R7 ;  /* 0x0000105446077816 */ /* 0x000fe40000000007 */
[----:B------:R-:W-:Y:S02]  /*0820*/  LEA R97, R72, R53, 0x7 ;  /* 0x0000003548617211 */ /* 0x000fe400078e38ff */
[----:B------:R-:W-:Y:S02]  /*0830*/  LOP3.LUT R8, R8, 0xfffff800, RZ, 0xc0, !PT ;  /* 0xfffff80008087812 */ /* 0x000fe400078ec0ff */
[----:B------:R-:W-:Y:S02]  /*0840*/  LOP3.LUT R12, R12, 0xfffff800, RZ, 0xc0, !PT ;  /* 0xfffff8000c0c7812 */ /* 0x000fe400078ec0ff */
[----:B------:R-:W-:-:S02]  /*0850*/  IADD3 R15, R11, R10, RZ ;  /* 0x0000000a0b0f7210 */ /* 0x000fc40007ffe0ff */
[----:B------:R-:W-:Y:S02]  /*0860*/  LEA R53, R72, R59, 0x7 ;  /* 0x0000003b48357211 */ /* 0x000fe400078e38ff */
[----:B------:R-:W-:Y:S02]  /*0870*/  IADD3 R10, R4, 0x7e00, RZ ;  /* 0x00007e00040a7810 */ /* 0x000fe40007ffe0ff */
[----:B------:R-:W-:Y:S02]  /*0880*/  IADD3 R19, R6, R7, RZ ;  /* 0x0000000706137210 */ /* 0x000fe40007ffe0ff */
[----:B------:R-:W-:Y:S01]  /*0890*/  LEA R59, R72, R57, 0x7 ;  /* 0x00000039483b7211 */ /* 0x000fe200078e38ff */
[----:B------:R0:W2:Y:S01]  /*08a0*/  LDG.E.CONSTANT R6, [R64.64] ;  /* 0x0000000440067981 */ /* 0x0000a2000c1e9900 */
[C---:B------:R-:W-:Y:S02]  /*08b0*/  IADD3 R21, R11.reuse, R8, RZ ;  /* 0x000000080b157210 */ /* 0x040fe40007ffe0ff */
[----:B------:R-:W-:-:S02]  /*08c0*/  IADD3 R17, R11, R12, RZ ;  /* 0x0000000c0b117210 */ /* 0x000fc40007ffe0ff */
[----:B------:R-:W-:Y:S02]  /*08d0*/  IADD3 R11, R4, 0xb600, RZ ;  /* 0x0000b600040b7810 */ /* 0x000fe40007ffe0ff */
[----:B------:R-:W-:Y:S02]  /*08e0*/  LOP3.LUT R10, R10, 0xfffff800, RZ, 0xc0, !PT ;  /* 0xfffff8000a0a7812 */ /* 0x000fe400078ec0ff */
[----:B------:R-:W-:Y:S02]  /*08f0*/  IADD3 R8, R4, 0x4600, RZ ;  /* 0x0000460004087810 */ /* 0x000fe40007ffe0ff */
[C---:B0-----:R-:W-:Y:S01]  /*0900*/  LEA R65, R72.reuse, R55, 0x7 ;  /* 0x0000003748417211 */ /* 0x041fe200078e38ff */
[-C--:B------:R-:W-:Y:S01]  /*0910*/  IMAD.WIDE R54, R59, R0.reuse, c[0x0][0x168] ;  /* 0x00005a003b367625 */ /* 0x080fe200078e0200 */
[----:B------:R-:W-:Y:S02]  /*0920*/  LEA R59, R72, R51, 0x7 ;  /* 0x00000033483b7211 */ /* 0x000fe400078e38ff */
[C---:B------:R-:W-:Y:S01]  /*0930*/  IADD3 R12, R4.reuse, 0xee00, RZ ;  /* 0x0000ee00040c7810 */ /* 0x040fe20007ffe0ff */
[----:B------:R-:W-:Y:S01]  /*0940*/  IMAD.WIDE R50, R65, R0, c[0x0][0x168] ;  /* 0x00005a0041327625 */ /* 0x000fe200078e0200 */
[----:B------:R-:W-:Y:S01]  /*0950*/  @!P0 IADD3 R13, R4, 0xf500, RZ ;  /* 0x0000f500040d8810 */ /* 0x000fe20007ffe0ff */
[----:B------:R0:W3:Y:S01]  /*0960*/  LDG.E.CONSTANT R18, [R54.64] ;  /* 0x0000000436127981 */ /* 0x0000e2000c1e9900 */
[----:B------:R-:W-:-:S02]  /*0970*/  LEA R49, R72, R49, 0x7 ;  /* 0x0000003148317211 */ /* 0x000fc400078e38ff */
[----:B------:R-:W-:Y:S01]  /*0980*/  LOP3.LUT R4, R11, 0xfffff800, RZ, 0xc0, !PT ;  /* 0xfffff8000b047812 */ /* 0x000fe200078ec0ff */
[----:B------:R-:W-:Y:S01]  /*0990*/  IMAD.WIDE R52, R53, R0, c[0x0][0x168] ;  /* 0x00005a0035347625 */ /* 0x000fe200078e0200 */
[----:B------:R-:W-:Y:S01]  /*09a0*/  IADD3 R11, R7, R10, RZ ;  /* 0x0000000a070b7210 */ /* 0x000fe20007ffe0ff */
[----:B------:R1:W4:Y:S01]  /*09b0*/  LDG.E.CONSTANT R20, [R50.64] ;  /* 0x0000000432147981 */ /* 0x000322000c1e9900 */
[----:B------:R-:W-:Y:S02]  /*09c0*/  LOP3.LUT R8, R8, 0xfffff800, RZ, 0xc0, !PT ;  /* 0xfffff80008087812 */ /* 0x000fe400078ec0ff */
[----:B------:R-:W-:Y:S01]  /*09d0*/  LOP3.LUT R12, R12, 0xfffff800, RZ, 0xc0, !PT ;  /* 0xfffff8000c0c7812 */ /* 0x000fe200078ec0ff */
[----:B------:R5:W2:Y:S01]  /*09e0*/  LDG.E.CONSTANT R10, [R60.64] ;  /* 0x000000043c0a7981 */ /* 0x000aa2000c1e9900 */
[----:B------:R-:W-:Y:S02]  /*09f0*/  @!P0 LOP3.LUT R14, R13, 0xfffff800, RZ, 0xc0, !PT ;  /* 0xfffff8000d0e8812 */ /* 0x000fe400078ec0ff */
[----:B------:R-:W-:Y:S01]  /*0a00*/  LEA R25, R72, R25, 0x7 ;  /* 0x0000001948197211 */ /* 0x000fe200078e38ff */
[----:B------:R0:W2:Y:S01]  /*0a10*/  LDG.E.CONSTANT R16, [R52.64] ;  /* 0x0000000434107981 */ /* 0x0000a2000c1e9900 */
[----:B------:R-:W-:-:S02]  /*0a20*/  IADD3 R13, R7, R8, RZ ;  /* 0x00000008070d7210 */ /* 0x000fc40007ffe0ff */
[C---:B-1----:R-:W-:Y:S02]  /*0a30*/  LEA R51, R72.reuse, R35, 0x7 ;  /* 0x0000002348337211 */ /* 0x042fe400078e38ff */
[----:B------:R-:W-:Y:S02]  /*0a40*/  IADD3 R9, R7, R4, RZ ;  /* 0x0000000407097210 */ /* 0x000fe40007ffe0ff */
[C---:B-----5:R-:W-:Y:S01]  /*0a50*/  LEA R61, R72.reuse, R45, 0x7 ;  /* 0x0000002d483d7211 */ /* 0x060fe200078e38ff */
[----:B------:R-:W-:Y:S01]  /*0a60*/  IMAD.WIDE R44, R49, R0, c[0x0][0x168] ;  /* 0x00005a00312c7625 */ /* 0x000fe200078e0200 */
[C---:B------:R-:W-:Y:S01]  /*0a70*/  LEA R15, R72.reuse, R15, 0x7 ;  /* 0x0000000f480f7211 */ /* 0x040fe200078e38ff */
[----:B------:R1:W5:Y:S01]  /*0a80*/  LDG.E.CONSTANT R8, [R62.64] ;  /* 0x000000043e087981 */ /* 0x000362000c1e9900 */
[----:B------:R-:W-:Y:S02]  /*0a90*/  IADD3 R7, R7, R12, RZ ;  /* 0x0000000c07077210 */ /* 0x000fe40007ffe0ff */
[C---:B0-----:R-:W-:Y:S01]  /*0aa0*/  LEA R53, R72.reuse, R41, 0x7 ;  /* 0x0000002948357211 */ /* 0x041fe200078e38ff */
[----:B------:R0:W2:Y:S01]  /*0ab0*/  LDG.E.CONSTANT R24, [R44.64] ;  /* 0x000000042c187981 */ /* 0x0000a2000c1e9900 */
[C---:B------:R-:W-:Y:S01]  /*0ac0*/  LEA R41, R72.reuse, R43, 0x7 ;  /* 0x0000002b48297211 */ /* 0x040fe200078e38ff */
[----:B------:R-:W-:Y:S01]  /*0ad0*/  IMAD.WIDE R54, R25, R0, c[0x0][0x168] ;  /* 0x00005a0019367625 */ /* 0x000fe200078e0200 */
[----:B------:R-:W-:Y:S01]  /*0ae0*/  @!P0 IADD3 R4, R5, R14, RZ ;  /* 0x0000000e05048210 */ /* 0x000fe20007ffe0ff */
[----:B------:R1:W2:Y:S01]  /*0af0*/  LDG.E.CONSTANT R12, [R66.64] ;  /* 0x00000004420c7981 */ /* 0x0002a2000c1e9900 */
[C---:B------:R-:W-:Y:S01]  /*0b00*/  LEA R37, R72.reuse, R37, 0x7 ;  /* 0x0000002548257211 */ /* 0x040fe200078e38ff */
[----:B------:R-:W-:Y:S01]  /*0b10*/  IMAD.WIDE R64, R15, R0, c[0x0][0x168] ;  /* 0x00005a000f407625 */ /* 0x000fe200078e0200 */
[----:B------:R-:W-:-:S02]  /*0b20*/  LEA R23, R72, R23, 0x7 ;  /* 0x0000001748177211 */ /* 0x000fc400078e38ff */
[C---:B------:R-:W-:Y:S01]  /*0b30*/  LEA R99, R72.reuse, R7, 0x7 ;  /* 0x0000000748637211 */ /* 0x040fe200078e38ff */
[-C--:B0-----:R-:W-:Y:S01]  /*0b40*/  IMAD.WIDE R44, R51, R0.reuse, c[0x0][0x168] ;  /* 0x00005a00332c7625 */ /* 0x081fe200078e0200 */
[C---:B------:R-:W-:Y:S02]  /*0b50*/  LEA R47, R72.reuse, R47, 0x7 ;  /* 0x0000002f482f7211 */ /* 0x040fe400078e38ff */
[C---:B------:R-:W-:Y:S02]  /*0b60*/  LEA R13, R72.reuse, R13, 0x7 ;  /* 0x0000000d480d7211 */ /* 0x040fe400078e38ff */
[C---:B------:R-:W-:Y:S01]  /*0b70*/  LEA R7, R72.reuse, R5, 0x7 ;  /* 0x0000000548077211 */ /* 0x040fe200078e38ff */
[----:B------:R-:W-:Y:S01]  /*0b80*/  IMAD.WIDE R40, R41, R0, c[0x0][0x168] ;  /* 0x00005a0029287625 */ /* 0x000fe200078e0200 */
[C---:B------:R-:W-:Y:S01]  /*0b90*/  @!P0 LEA R4, R72.reuse, R4, 0x7 ;  /* 0x0000000448048211 */ /* 0x040fe200078e38ff */
[----:B------:R0:W2:Y:S02]  /*0ba0*/  LDG.E.CONSTANT R36, [R44.64] ;  /* 0x000000042c247981 */ /* 0x0000a4000c1e9900 */
[-C--:B------:R-:W-:Y:S01]  /*0bb0*/  IMAD.WIDE R48, R61, R0.reuse, c[0x0][0x168] ;  /* 0x00005a003d307625 */ /* 0x080fe200078e0200 */
[C---:B------:R-:W-:Y:S01]  /*0bc0*/  LEA R39, R72.reuse, R39, 0x7 ;  /* 0x0000002748277211 */ /* 0x040fe200078e38ff */
[----:B------:R1:W2:Y:S02]  /*0bd0*/  LDG.E.CONSTANT R32, [R40.64] ;  /* 0x0000000428207981 */ /* 0x0002a4000c1e9900 */
[-C--:B------:R-:W-:Y:S01]  /*0be0*/  IMAD.WIDE R50, R37, R0.reuse, c[0x0][0x168] ;  /* 0x00005a0025327625 */ /* 0x080fe200078e0200 */
[----:B------:R-:W-:Y:S01]  /*0bf0*/  LEA R11, R72, R11, 0x7 ;  /* 0x0000000b480b7211 */ /* 0x000fe200078e38ff */
[----:B------:R1:W2:Y:S02]  /*0c00*/  LDG.E.CONSTANT R28, [R48.64] ;  /* 0x00000004301c7981 */ /* 0x0002a4000c1e9900 */
[----:B------:R-:W-:-:S02]  /*0c10*/  IMAD.WIDE R60, R23, R0, c[0x0][0x168] ;  /* 0x00005a00173c7625 */ /* 0x000fc400078e0200 */
[----:B0-----:R0:W2:Y:S01]  /*0c20*/  LDG.E.CONSTANT R44, [R54.64] ;  /* 0x00000004362c7981 */ /* 0x0010a2000c1e9900 */
[C---:B------:R-:W-:Y:S01]  /*0c30*/  LEA R33, R72.reuse, R33, 0x7 ;  /* 0x0000002148217211 */ /* 0x040fe200078e38ff */
[-C--:B------:R-:W-:Y:S01]  /*0c40*/  IMAD.WIDE R56, R97, R0.reuse, c[0x0][0x168] ;  /* 0x00005a0061387625 */ /* 0x080fe200078e0200 */
[C---:B------:R-:W-:Y:S01]  /*0c50*/  LEA R31, R72.reuse, R31, 0x7 ;  /* 0x0000001f481f7211 */ /* 0x040fe200078e38ff */
[----:B-1----:R1:W2:Y:S01]  /*0c60*/  LDG.E.CONSTANT R40, [R50.64] ;  /* 0x0000000432287981 */ /* 0x0022a2000c1e9900 */
[C---:B------:R-:W-:Y:S01]  /*0c70*/  LEA R27, R72.reuse, R27, 0x7 ;  /* 0x0000001b481b7211 */ /* 0x040fe200078e38ff */
[-C--:B------:R-:W-:Y:S01]  /*0c80*/  IMAD.WIDE R58, R59, R0.reuse, c[0x0][0x168] ;  /* 0x00005a003b3a7625 */ /* 0x080fe200078e0200 */
[C---:B------:R-:W-:Y:S01]  /*0c90*/  LEA R29, R72.reuse, R29, 0x7 ;  /* 0x0000001d481d7211 */ /* 0x040fe200078e38ff */
[----:B------:R1:W2:Y:S01]  /*0ca0*/  LDG.E.CONSTANT R14, [R56.64] ;  /* 0x00000004380e7981 */ /* 0x0002a2000c1e9900 */
[----:B------:R-:W-:Y:S01]  /*0cb0*/  LEA R21, R72, R21, 0x7 ;  /* 0x0000001548157211 */ /* 0x000fe200078e38ff */
[----:B------:R-:W-:-:S02]  /*0cc0*/  IMAD.WIDE R46, R47, R0, c[0x0][0x168] ;  /* 0x00005a002f2e7625 */ /* 0x000fc400078e0200 */
[----:B0-----:R0:W2:Y:S01]  /*0cd0*/  LDG.E.CONSTANT R54, [R64.64] ;  /* 0x0000000440367981 */ /* 0x0010a2000c1e9900 */
[C---:B------:R-:W-:Y:S01]  /*0ce0*/  LEA R17, R72.reuse, R17, 0x7 ;  /* 0x0000001148117211 */ /* 0x040fe200078e38ff */
[-C--:B------:R-:W-:Y:S01]  /*0cf0*/  IMAD.WIDE R42, R53, R0.reuse, c[0x0][0x168] ;  /* 0x00005a00352a7625 */ /* 0x080fe200078e0200 */
[C---:B------:R-:W-:Y:S01]  /*0d00*/  LEA R19, R72.reuse, R19, 0x7 ;  /* 0x0000001348137211 */ /* 0x040fe200078e38ff */
[----:B-1----:R1:W2:Y:S01]  /*0d10*/  LDG.E.CONSTANT R50, [R60.64] ;  /* 0x000000043c327981 */ /* 0x0022a2000c1e9900 */
[----:B------:R-:W-:Y:S01]  /*0d20*/  LEA R9, R72, R9, 0x7 ;  /* 0x0000000948097211 */ /* 0x000fe200078e38ff */
[-C--:B------:R-:W-:Y:S02]  /*0d30*/  IMAD.WIDE R66, R13, R0.reuse, c[0x0][0x168] ;  /* 0x00005a000d427625 */ /* 0x080fe400078e0200 */
[----:B------:R1:W2:Y:S02]  /*0d40*/  LDG.E.CONSTANT R22, [R58.64] ;  /* 0x000000043a167981 */ /* 0x0002a4000c1e9900 */
[----:B0-----:R-:W-:Y:S01]  /*0d50*/  IMAD.WIDE R64, R7, R0, c[0x0][0x168] ;  /* 0x00005a0007407625 */ /* 0x001fe200078e0200 */
[----:B------:R-:W-:Y:S01]  /*0d60*/  @!P0 IADD3 R7, R4, 0x40, RZ ;  /* 0x0000004004078810 */ /* 0x000fe20007ffe0ff */
[----:B------:R0:W2:Y:S02]  /*0d70*/  LDG.E.CONSTANT R26, [R46.64] ;  /* 0x000000042e1a7981 */ /* 0x0000a4000c1e9900 */
[----:B------:R-:W-:-:S02]  /*0d80*/  IMAD R5, R72, 0x1880, R3 ;  /* 0x0000188048057824 */ /* 0x000fc400078e0203 */
[----:B------:R0:W2:Y:S01]  /*0d90*/  LDG.E.CONSTANT R30, [R42.64] ;  /* 0x000000042a1e7981 */ /* 0x0000a2000c1e9900 */
[----:B------:R-:W-:-:S03]  /*0da0*/  IMAD.WIDE R34, R39, R0, c[0x0][0x168] ;  /* 0x00005a0027227625 */ /* 0x000fc600078e0200 */
[----:B-1----:R1:W2:Y:S01]  /*0db0*/  LDG.E.CONSTANT R60, [R66.64] ;  /* 0x00000004423c7981 */ /* 0x0022a2000c1e9900 */
[----:B------:R-:W-:-:S03]  /*0dc0*/  IMAD.WIDE R62, R11, R0, c[0x0][0x168] ;  /* 0x00005a000b3e7625 */ /* 0x000fc600078e0200 */
[----:B------:R1:W3:Y:S01]  /*0dd0*/  LDG.E.CONSTANT R34, [R34.64] ;  /* 0x0000000422227981 */ /* 0x0002e2000c1e9900 */
[----:B------:R-:W-:-:S03]  /*0de0*/  IMAD.WIDE R38, R33, R0, c[0x0][0x168] ;  /* 0x00005a0021267625 */ /* 0x000fc600078e0200 */
[----:B------:R1:W3:Y:S01]  /*0df0*/  LDG.E.CONSTANT R62, [R62.64] ;  /* 0x000000043e3e7981 */ /* 0x0002e2000c1e9900 */
[----:B0-----:R-:W-:-:S03]  /*0e00*/  IMAD.WIDE R42, R31, R0, c[0x0][0x168] ;  /* 0x00005a001f2a7625 */ /* 0x001fc600078e0200 */
[----:B------:R0:W3:Y:S01]  /*0e10*/  LDG.E.CONSTANT R38, [R38.64] ;  /* 0x0000000426267981 */ /* 0x0000e2000c1e9900 */
[----:B------:R-:W-:-:S03]  /*0e20*/  IMAD.WIDE R46, R27, R0, c[0x0][0x168] ;  /* 0x00005a001b2e7625 */ /* 0x000fc600078e0200 */
[----:B------:R0:W3:Y:S01]  /*0e30*/  LDG.E.CONSTANT R42, [R42.64] ;  /* 0x000000042a2a7981 */ /* 0x0000e2000c1e9900 */
[----:B------:R-:W-:-:S03]  /*0e40*/  IMAD.WIDE R48, R29, R0, c[0x0][0x168] ;  /* 0x00005a001d307625 */ /* 0x000fc600078e0200 */
[----:B------:R0:W4:Y:S01]  /*0e50*/  LDG.E.CONSTANT R46, [R46.64] ;  /* 0x000000042e2e7981 */ /* 0x000122000c1e9900 */
        /* <DEDUP_REMOVED lines=10> */
[----:B-1----:R-:W-:-:S03]  /*0f00*/  @!P0 IMAD.WIDE R66, R7, R0, c[0x0][0x168] ;  /* 0x00005a0007428625 */ /* 0x002fc600078e0200 */
[----:B------:R1:W4:Y:S01]  /*0f10*/  LDG.E.CONSTANT R99, [R98.64] ;  /* 0x0000000462637981 */ /* 0x000322000c1e9900 */
[----:B------:R-:W-:-:S03]  /*0f20*/  IMAD.WIDE R4, R5, R0, c[0x0][0x160] ;  /* 0x0000580005047625 */ /* 0x000fc600078e0200 */
[----:B------:R0:W4:Y:S04]  /*0f30*/  LDG.E.CONSTANT R101, [R64.64] ;  /* 0x0000000440657981 */ /* 0x000128000c1e9900 */
[----:B------:R0:W4:Y:S04]  /*0f40*/  LDG.E.CONSTANT R63, [R64.64+0xe000] ;  /* 0x00e00004403f7981 */ /* 0x000128000c1e9900 */
[----:B------:R0:W4:Y:S04]  /*0f50*/  LDG.E.CONSTANT R103, [R64.64+0x1c000] ;  /* 0x01c0000440677981 */ /* 0x000128000c1e9900 */
[----:B------:R0:W4:Y:S04]  /*0f60*/  LDG.E.CONSTANT R105, [R64.64+0x2a000] ;  /* 0x02a0000440697981 */ /* 0x000128000c1e9900 */
[----:B------:R0:W4:Y:S04]  /*0f70*/  LDG.E.CONSTANT R107, [R64.64+0x38000] ;  /* 0x03800004406b7981 */ /* 0x000128000c1e9900 */
[----:B------:R0:W4:Y:S04]  /*0f80*/  @!P0 LDG.E.CONSTANT R67, [R66.64] ;  /* 0x0000000442438981 */ /* 0x000128000c1e9900 */
[----:B------:R-:W4:Y:S04]  /*0f90*/  LDG.E.CONSTANT R74, [R4.64] ;  /* 0x00000004044a7981 */ /* 0x000f28000c1e9900 */
[----:B------:R-:W4:Y:S04]  /*0fa0*/  LDG.E.CONSTANT R76, [R4.64+0x1c0] ;  /* 0x0001c004044c7981 */ /* 0x000f28000c1e9900 */
[----:B------:R-:W4:Y:S04]  /*0fb0*/  LDG.E.CONSTANT R78, [R4.64+0x380] ;  /* 0x00038004044e7981 */ /* 0x000f28000c1e9900 */
[----:B------:R-:W4:Y:S04]  /*0fc0*/  LDG.E.CONSTANT R80, [R4.64+0x540] ;  /* 0x0005400404507981 */ /* 0x000f28000c1e9900 */
[----:B------:R-:W4:Y:S04]  /*0fd0*/  LDG.E.CONSTANT R82, [R4.64+0x700] ;  /* 0x0007000404527981 */ /* 0x000f28000c1e9900 */
[----:B------:R-:W4:Y:S04]  /*0fe0*/  LDG.E.CONSTANT R84, [R4.64+0x8c0] ;  /* 0x0008c00404547981 */ /* 0x000f28000c1e9900 */
[----:B------:R-:W4:Y:S04]  /*0ff0*/  LDG.E.CONSTANT R86, [R4.64+0xa80] ;  /* 0x000a800404567981 */ /* 0x000f28000c1e9900 */
[----:B------:R-:W4:Y:S04]  /*1000*/  LDG.E.CONSTANT R88, [R4.64+0xc40] ;  /* 0x000c400404587981 */ /* 0x000f28000c1e9900 */
[----:B------:R-:W4:Y:S04]  /*1010*/  LDG.E.CONSTANT R90, [R4.64+0xe00] ;  /* 0x000e0004045a7981 */ /* 0x000f28000c1e9900 */
[----:B0-----:R-:W4:Y:S04]  /*1020*/  LDG.E.CONSTANT R64, [R4.64+0xfc0] ;  /* 0x000fc00404407981 */ /* 0x001f28000c1e9900 */
[----:B------:R-:W4:Y:S04]  /*1030*/  LDG.E.CONSTANT R66, [R4.64+0x1180] ;  /* 0x0011800404427981 */ /* 0x000f28000c1e9900 */
[----:B------:R-:W4:Y:S04]  /*1040*/  LDG.E.CONSTANT R92, [R4.64+0x1340] ;  /* 0x00134004045c7981 */ /* 0x000f28000c1e9900 */
[----:B------:R-:W4:Y:S04]  /*1050*/  LDG.E.CONSTANT R94, [R4.64+0x1500] ;  /* 0x00150004045e7981 */ /* 0x000f28000c1e9900 */
[----:B------:R-:W4:Y:S04]  /*1060*/  LDG.E.CONSTANT R96, [R4.64+0x16c0] ;  /* 0x0016c00404607981 */ /* 0x000f28000c1e9900 */
[----:B-1----:R-:W4:Y:S04]  /*1070*/  LDG.E.CONSTANT R98, [R4.64+0x1880] ;  /* 0x0018800404627981 */ /* 0x002f28000c1e9900 */
        /* <DEDUP_REMOVED lines=41> */
[----:B-----5:R-:W-:Y:S04]  /*1310*/  STS [R3.X4+0x6900], R8 ;  /* 0x0069000803007388 */ /* 0x020fe80000004800 */
[----:B--2---:R-:W-:Y:S04]  /*1320*/  STS [R3.X4+0x7700], R10 ;  /* 0x0077000a03007388 */ /* 0x004fe80000004800 */
[----:B------:R-:W-:Y:S04]  /*1330*/  STS [R3.X4+0x8500], R12 ;  /* 0x0085000c03007388 */ /* 0x000fe80000004800 */
[----:B------:R-:W-:Y:S04]  /*1340*/  STS [R3.X4+0x9300], R14 ;  /* 0x0093000e03007388 */ /* 0x000fe80000004800 */
[----:B------:R-:W-:Y:S04]  /*1350*/  STS [R3.X4+0x6ac0], R16 ;  /* 0x006ac01003007388 */ /* 0x000fe80000004800 */
[----:B---3--:R-:W-:Y:S04]  /*1360*/  STS [R3.X4+0x78c0], R18 ;  /* 0x0078c01203007388 */ /* 0x008fe80000004800 */
[----:B----4-:R-:W-:Y:S04]  /*1370*/  STS [R3.X4+0x86c0], R20 ;  /* 0x0086c01403007388 */ /* 0x010fe80000004800 */
[----:B------:R-:W-:Y:S04]  /*1380*/  STS [R3.X4+0x94c0], R22 ;  /* 0x0094c01603007388 */ /* 0x000fe80000004800 */
        /* <DEDUP_REMOVED lines=21> */
[----:B------:R0:W-:Y:S04]  /*14e0*/  STS [R3.X4+0x9140], R97 ;  /* 0x0091406103007388 */ /* 0x0001e80000004800 */
[----:B------:R-:W-:Y:S04]  /*14f0*/  STS [R3.X4+0x9f40], R99 ;  /* 0x009f406303007388 */ /* 0x000fe80000004800 */
[----:B------:R-:W-:Y:S04]  /*1500*/  STS [R3.X4+0x6200], R101 ;  /* 0x0062006503007388 */ /* 0x000fe80000004800 */
[----:B------:R-:W-:Y:S04]  /*1510*/  STS [R3.X4+0x7000], R63 ;  /* 0x0070003f03007388 */ /* 0x000fe80000004800 */
[----:B------:R-:W-:Y:S04]  /*1520*/  STS [R3.X4+0x7e00], R103 ;  /* 0x007e006703007388 */ /* 0x000fe80000004800 */
[----:B------:R-:W-:Y:S04]  /*1530*/  STS [R3.X4+0x8c00], R105 ;  /* 0x008c006903007388 */ /* 0x000fe80000004800 */
[----:B------:R-:W-:Y:S04]  /*1540*/  STS [R3.X4+0x9a00], R107 ;  /* 0x009a006b03007388 */ /* 0x000fe80000004800 */
[----:B------:R-:W-:Y:S04]  /*1550*/  @!P0 STS [R3.X4+0xa100], R67 ;  /* 0x00a1004303008388 */ /* 0x000fe80000004800 */
[----:B------:R-:W-:Y:S04]  /*1560*/  STS [R3.X4], R74 ;  /* 0x0000004a03007388 */ /* 0x000fe80000004800 */
        /* <DEDUP_REMOVED lines=54> */
[----:B------:R-:W-:Y:S01]  /*18d0*/  STS [R3.X4+0x6040], R61 ;  /* 0x0060403d03007388 */ /* 0x000fe20000004800 */
[----:B------:R-:W-:-:S02]  /*18e0*/  IADD3 R72, R72, 0x1, RZ ;  /* 0x0000000148487810 */ /* 0x000fc40007ffe0ff */
[----:B0-----:R-:W-:Y:S01]  /*18f0*/  MOV R97, RZ ;  /* 0x000000ff00617202 */ /* 0x001fe20000000f00 */
[----:B------:R-:W-:Y:S06]  /*1900*/  BAR.SYNC 0x0 ;  /* 0x0000000000007b1d */ /* 0x000fec0000000000 */
[----:B------:R-:W-:-:S02]  /*1910*/  ISETP.GE.U32.AND P1, PT, R72, 0x10, PT ;  /* 0x000000104800780c */ /* 0x000fc40003f26070 */
.L_x_1:
[----:B------:R-:W-:Y:S01]  /*1920*/  LEA R76, R2, R97, 0x3 ;  /* 0x00000061024c7211 */ /* 0x000fe200078e18ff */
[C---:B------:R-:W-:Y:S01]  /*1930*/  IMAD R74, R97.reuse, 0x620, R68 ;  /* 0x00000620614a7824 */ /* 0x040fe200078e0244 */
[----:B------:R-:W-:Y:S02]  /*1940*/  IADD3 R97, R97, 0x1, RZ ;  /* 0x0000000161617810 */ /* 0x000fe40007ffe0ff */
[----:B------:R-:W-:-:S02]  /*1950*/  SHF.L.U32 R76, R76, 0x5, RZ ;  /* 0x000000054c4c7819 */ /* 0x000fc400000006ff */
[----:B------:R-:W-:Y:S01]  /*1960*/  LDS R28, [R74.X4] ;  /* 0x000000004a1c7984 */ /* 0x000fe20000004800 */
[----:B------:R-:W-:-:S03]  /*1970*/  ISETP.GE.U32.AND P0, PT, R97, 0x4, PT ;  /* 0x000000046100780c */ /* 0x000fc60003f06070 */
[----:B------:R-:W0:Y:S04]  /*1980*/  LDS.128 R4, [R76.X4+0x6200] ;  /* 0x006200004c047984 */ /* 0x000e280000004c00 */
[----:B------:R-:W1:Y:S04]  /*1990*/  LDS.128 R8, [R76.X4+0x6400] ;  /* 0x006400004c087984 */ /* 0x000e680000004c00 */
[----:B------:R-:W2:Y:S04]  /*19a0*/  LDS R30, [R74.X4+0xc4] ;  /* 0x0000c4004a1e7984 */ /* 0x000ea80000004800 */
[----:B------:R-:W3:Y:S04]  /*19b0*/  LDS R29, [R74.X4+0x188] ;  /* 0x000188004a1d7984 */ /* 0x000ee80000004800 */
[----:B------:R-:W4:Y:S04]  /*19c0*/  LDS R32, [R74.X4+0x24c] ;  /* 0x00024c004a207984 */ /* 0x000f280000004800 */
[----:B------:R-:W-:Y:S04]  /*19d0*/  LDS R37, [R74.X4+0x310] ;  /* 0x000310004a257984 */ /* 0x000fe80000004800 */
[----:B------:R-:W5:Y:S04]  /*19e0*/  LDS.128 R12, [R76.X4+0x6210] ;  /* 0x006210004c0c7984 */ /* 0x000f680000004c00 */
[----:B------:R-:W5:Y:S04]  /*19f0*/  LDS.128 R16, [R76.X4+0x6410] ;  /* 0x006410004c107984 */ /* 0x000f680000004c00 */
[----:B------:R-:W5:Y:S04]  /*1a00*/  LDS R36, [R74.X4+0x3d4] ;  /* 0x0003d4004a247984 */ /* 0x000f680000004800 */
[----:B------:R-:W5:Y:S04]  /*1a10*/  LDS R39, [R74.X4+0x498] ;  /* 0x000498004a277984 */ /* 0x000f680000004800 */
[----:B------:R-:W5:Y:S01]  /*1a20*/  LDS R38, [R74.X4+0x55c] ;  /* 0x00055c004a267984 */ /* 0x000f620000004800 */
[----:B0-----:R-:W-:-:S03]  /*1a30*/  FFMA R69, R28, R4, R69 ;  /* 0x000000041c457223 */ /* 0x001fc60000000045 */
[----:B------:R-:W-:Y:S01]  /*1a40*/  LDS R45, [R74.X4+0x620] ;  /* 0x000620004a2d7984 */ /* 0x000fe20000004800 */
[----:B-1----:R-:W-:-:S03]  /*1a50*/  FFMA R28, R28, R8, R83 ;  /* 0x000000081c1c7223 */ /* 0x002fc60000000053 */
[----:B------:R-:W0:Y:S01]  /*1a60*/  LDS.128 R20, [R76.X4+0x6220] ;  /* 0x006220004c147984 */ /* 0x000e220000004c00 */
[C---:B--2---:R-:W-:Y:S02]  /*1a70*/  FFMA R28, R30.reuse, R9, R28 ;  /* 0x000000091e1c7223 */ /* 0x044fe4000000001c */
[----:B------:R-:W-:Y:S01]  /*1a80*/  FFMA R69, R30, R5, R69 ;  /* 0x000000051e457223 */ /* 0x000fe20000000045 */
[----:B------:R-:W1:Y:S01]  /*1a90*/  LDS.128 R24, [R76.X4+0x6420] ;  /* 0x006420004c187984 */ /* 0x000e620000004c00 */
[C---:B---3--:R-:W-:Y:S02]  /*1aa0*/  FFMA R28, R29.reuse, R10, R28 ;  /* 0x0000000a1d1c7223 */ /* 0x048fe4000000001c */
[----:B------:R-:W-:Y:S01]  /*1ab0*/  FFMA R69, R29, R6, R69 ;  /* 0x000000061d457223 */ /* 0x000fe20000000045 */
[----:B------:R-:W2:Y:S01]  /*1ac0*/  LDS R44, [R74.X4+0x6e4] ;  /* 0x0006e4004a2c7984 */ /* 0x000ea20000004800 */
[C---:B----4-:R-:W-:Y:S02]  /*1ad0*/  FFMA R40, R32.reuse, R11, R28 ;  /* 0x0000000b20287223 */ /* 0x050fe4000000001c */
[----:B------:R-:W-:Y:S01]  /*1ae0*/  FFMA R69, R32, R7, R69 ;  /* 0x0000000720457223 */ /* 0x000fe20000000045 */
[----:B------:R-:W3:Y:S04]  /*1af0*/  LDS R47, [R74.X4+0x7a8] ;  /* 0x0007a8004a2f7984 */ /* 0x000ee80000004800 */
[----:B------:R-:W4:Y:S01]  /*1b00*/  LDS R46, [R74.X4+0x86c] ;  /* 0x00086c004a2e7984 */ /* 0x000f220000004800 */
[----:B-----5:R-:W-:-:S03]  /*1b10*/  FFMA R69, R37, R12, R69 ;  /* 0x0000000c25457223 */ /* 0x020fc60000000045 */
[----:B------:R-:W-:Y:S01]  /*1b20*/  LDS R53, [R74.X4+0x930] ;  /* 0x000930004a357984 */ /* 0x000fe20000004800 */
[----:B------:R-:W-:-:S03]  /*1b30*/  FFMA R40, R37, R16, R40 ;  /* 0x0000001025287223 */ /* 0x000fc60000000028 */
[----:B------:R-:W5:Y:S01]  /*1b40*/  LDS.128 R28, [R76.X4+0x6230] ;  /* 0x006230004c1c7984 */ /* 0x000f620000004c00 */
[C---:B------:R-:W-:Y:S02]  /*1b50*/  FFMA R69, R36.reuse, R13, R69 ;  /* 0x0000000d24457223 */ /* 0x040fe40000000045 */
[----:B------:R-:W-:Y:S01]  /*1b60*/  FFMA R40, R36, R17, R40 ;  /* 0x0000001124287223 */ /* 0x000fe20000000028 */
[----:B------:R-:W5:Y:S01]  /*1b70*/  LDS.128 R32, [R76.X4+0x6430] ;  /* 0x006430004c207984 */ /* 0x000f620000004c00 */
[C---:B------:R-:W-:Y:S02]  /*1b80*/  FFMA R69, R39.reuse, R14, R69 ;  /* 0x0000000e27457223 */ /* 0x040fe40000000045 */
[----:B------:R-:W-:Y:S01]  /*1b90*/  FFMA R40, R39, R18, R40 ;  /* 0x0000001227287223 */ /* 0x000fe20000000028 */
[----:B------:R-:W5:Y:S01]  /*1ba0*/  LDS R52, [R74.X4+0x9f4] ;  /* 0x0009f4004a347984 */ /* 0x000f620000004800 */
[C---:B------:R-:W-:Y:S02]  /*1bb0*/  FFMA R69, R38.reuse, R15, R69 ;  /* 0x0000000f26457223 */ /* 0x040fe40000000045 */
[----:B------:R-:W-:Y:S01]  /*1bc0*/  FFMA R48, R38, R19, R40 ;  /* 0x0000001326307223 */ /* 0x000fe20000000028 */
        /* <DEDUP_REMOVED lines=31> */
[----:B------:R-:W0:Y:S01]  /*1dc0*/  LDS R69, [R74.X4+0x4] ;  /* 0x000004004a457984 */ /* 0x000e220000004800 */
[----:B-1----:R-:W-:-:S03]  /*1dd0*/  FFMA R64, R61, R40, R64 ;  /* 0x000000283d407223 */ /* 0x002fc60000000040 */
[----:B------:R-:W-:Y:S01]  /*1de0*/  LDS R109, [R74.X4+0x1260] ;  /* 0x001260004a6d7984 */ /* 0x000fe20000004800 */
[C---:B--2---:R-:W-:Y:S02]  /*1df0*/  FFMA R66, R60.reuse, R37, R66 ;  /* 0x000000253c427223 */ /* 0x044fe40000000042 */
[----:B------:R-:W-:Y:S01]  /*1e00*/  FFMA R64, R60, R41, R64 ;  /* 0x000000293c407223 */ /* 0x000fe20000000040 */
[----:B------:R-:W1:Y:S01]  /*1e10*/  LDS.128 R52, [R76.X4+0x6260] ;  /* 0x006260004c347984 */ /* 0x000e620000004c00 */
[C---:B---3--:R-:W-:Y:S02]  /*1e20*/  FFMA R66, R63.reuse, R38, R66 ;  /* 0x000000263f427223 */ /* 0x048fe40000000042 */
[----:B------:R-:W-:Y:S01]  /*1e30*/  FFMA R64, R63, R42, R64 ;  /* 0x0000002a3f407223 */ /* 0x000fe20000000040 */
[----:B------:R-:W2:Y:S01]  /*1e40*/  LDS.128 R56, [R76.X4+0x6460] ;  /* 0x006460004c387984 */ /* 0x000ea20000004c00 */
[C---:B----4-:R-:W-:Y:S02]  /*1e50*/  FFMA R66, R62.reuse, R39, R66 ;  /* 0x000000273e427223 */ /* 0x050fe40000000042 */
[----:B------:R-:W-:Y:S01]  /*1e60*/  FFMA R64, R62, R43, R64 ;  /* 0x0000002b3e407223 */ /* 0x000fe20000000040 */
[----:B------:R-:W3:Y:S04]  /*1e70*/  LDS R80, [R74.X4+0x1324] ;  /* 0x001324004a507984 */ /* 0x000ee80000004800 */
[----:B------:R-:W4:Y:S01]  /*1e80*/  LDS R90, [R74.X4+0xc8] ;  /* 0x0000c8004a5a7984 */ /* 0x000f220000004800 */
[----:B-----5:R-:W-:-:S03]  /*1e90*/  FFMA R92, R65, R44, R66 ;  /* 0x0000002c415c7223 */ /* 0x020fc60000000042 */
[----:B------:R-:W5:Y:S01]  /*1ea0*/  LDS R105, [R74.X4+0x18c] ;  /* 0x00018c004a697984 */ /* 0x000f620000004800 */
[----:B------:R-:W-:-:S03]  /*1eb0*/  FFMA R86, R65, R48, R64 ;  /* 0x0000003041567223 */ /* 0x000fc60000000040 */
[----:B------:R-:W5:Y:S01]  /*1ec0*/  LDS R83, [R74.X4+0x13e8] ;  /* 0x0013e8004a537984 */ /* 0x000f620000004800 */
[C---:B------:R-:W-:Y:S02]  /*1ed0*/  FFMA R92, R82.reuse, R45, R92 ;  /* 0x0000002d525c7223 */ /* 0x040fe4000000005c */
[----:B------:R-:W-:Y:S01]  /*1ee0*/  FFMA R86, R82, R49, R86 ;  /* 0x0000003152567223 */ /* 0x000fe20000000056 */
[----:B------:R-:W5:Y:S01]  /*1ef0*/  LDS R78, [R74.X4+0x250] ;  /* 0x000250004a4e7984 */ /* 0x000f620000004800 */
[C---:B------:R-:W-:Y:S02]  /*1f00*/  FFMA R94, R101.reuse, R46, R92 ;  /* 0x0000002e655e7223 */ /* 0x040fe4000000005c */
[----:B------:R-:W-:Y:S01]  /*1f10*/  FFMA R92, R101, R50, R86 ;  /* 0x00000032655c7223 */ /* 0x000fe20000000056 */
[----:B------:R-:W5:Y:S01]  /*1f20*/  LDS R88, [R74.X4+0x14ac] ;  /* 0x0014ac004a587984 */ /* 0x000f620000004800 */
[C---:B------:R-:W-:Y:S02]  /*1f30*/  FFMA R94, R84.reuse, R47, R94 ;  /* 0x0000002f545e7223 */ /* 0x040fe4000000005e */
[----:B------:R-:W-:Y:S01]  /*1f40*/  FFMA R92, R84, R51, R92 ;  /* 0x00000033545c7223 */ /* 0x000fe2000000005c */
[----:B------:R-:W-:Y:S01]  /*1f50*/  LDS R103, [R74.X4+0x1570] ;  /* 0x001570004a677984 */ /* 0x000fe20000004800 */
[----:B0-----:R-:W-:-:S02]  /*1f60*/  FFMA R96, R69, R4, R71 ;  /* 0x0000000445607223 */ /* 0x001fc40000000047 */
[----:B------:R-:W-:Y:S01]  /*1f70*/  FFMA R69, R69, R8, R85 ;  /* 0x0000000845457223 */ /* 0x000fe20000000055 */
[----:B------:R-:W0:Y:S04]  /*1f80*/  LDS.128 R60, [R76.X4+0x6270] ;  /* 0x006270004c3c7984 */ /* 0x000e280000004c00 */
[----:B------:R-:W0:Y:S01]  /*1f90*/  LDS.128 R64, [R76.X4+0x6470] ;  /* 0x006470004c407984 */ /* 0x000e220000004c00 */
[----:B-1----:R-:W-:-:S03]  /*1fa0*/  FFMA R94, R109, R52, R94 ;  /* 0x000000346d5e7223 */ /* 0x002fc6000000005e */
[----:B------:R-:W1:Y:S01]  /*1fb0*/  LDS R99, [R74.X4+0x314] ;  /* 0x000314004a637984 */ /* 0x000e620000004800 */
[----:B--2---:R-:W-:-:S03]  /*1fc0*/  FFMA R92, R109, R56, R92 ;  /* 0x000000386d5c7223 */ /* 0x004fc6000000005c */
[----:B------:R-:W2:Y:S01]  /*1fd0*/  LDS R82, [R74.X4+0x1634] ;  /* 0x001634004a527984 */ /* 0x000ea20000004800 */
[C---:B---3--:R-:W-:Y:S02]  /*1fe0*/  FFMA R94, R80.reuse, R53, R94 ;  /* 0x00000035505e7223 */ /* 0x048fe4000000005e */
[----:B------:R-:W-:Y:S01]  /*1ff0*/  FFMA R92, R80, R57, R92 ;  /* 0x00000039505c7223 */ /* 0x000fe2000000005c */
[----:B------:R-:W3:Y:S01]  /*2000*/  LDS R86, [R74.X4+0x3d8] ;  /* 0x0003d8004a567984 */ /* 0x000ee20000004800 */
[C---:B----4-:R-:W-:Y:S02]  /*2010*/  FFMA R96, R90.reuse, R5, R96 ;  /* 0x000000055a607223 */ /* 0x050fe40000000060 */
[----:B------:R-:W-:Y:S01]  /*2020*/  FFMA R69, R90, R9, R69 ;  /* 0x000000095a457223 */ /* 0x000fe20000000045 */
[----:B------:R-:W4:Y:S01]  /*2030*/  LDS R101, [R74.X4+0x16f8] ;  /* 0x0016f8004a657984 */ /* 0x000f220000004800 */
[C---:B-----5:R-:W-:Y:S02]  /*2040*/  FFMA R96, R105.reuse, R6, R96 ;  /* 0x0000000669607223 */ /* 0x060fe40000000060 */
[----:B------:R-:W-:Y:S01]  /*2050*/  FFMA R69, R105, R10, R69 ;  /* 0x0000000a69457223 */ /* 0x000fe20000000045 */
[----:B------:R-:W5:Y:S01]  /*2060*/  LDS R107, [R74.X4+0x49c] ;  /* 0x00049c004a6b7984 */ /* 0x000f620000004800 */
[----:B------:R-:W-:-:S02]  /*2070*/  FFMA R94, R83, R54, R94 ;  /* 0x00000036535e7223 */ /* 0x000fc4000000005e */
[----:B------:R-:W-:Y:S01]  /*2080*/  FFMA R92, R83, R58, R92 ;  /* 0x0000003a535c7223 */ /* 0x000fe2000000005c */
[----:B------:R-:W5:Y:S01]  /*2090*/  LDS R71, [R74.X4+0x8] ;  /* 0x000008004a477984 */ /* 0x000f620000004800 */
        /* <DEDUP_REMOVED lines=9> */
[----:B------:R-:W-:-:S03]  /*2130*/  FFMA R92, R103, R64, R92 ;  /* 0x00000040675c7223 */ /* 0x000fc6000000005c */
[----:B------:R-:W0:Y:S01]  /*2140*/  LDS R105, [R74.X4+0x190] ;  /* 0x000190004a697984 */ /* 0x000e220000004800 */
[C---:B-1----:R-:W-:Y:S02]  /*2150*/  FFMA R96, R99.reuse, R12, R96 ;  /* 0x0000000c63607223 */ /* 0x042fe40000000060 */
[----:B------:R-:W-:Y:S01]  /*2160*/  FFMA R69, R99, R16, R69 ;  /* 0x0000001063457223 */ /* 0x000fe20000000045 */
[----:B------:R-:W1:Y:S01]  /*2170*/  LDS R90, [R74.X4+0x6e8] ;  /* 0x0006e8004a5a7984 */ /* 0x000e620000004800 */
[C---:B--2---:R-:W-:Y:S02]  /*2180*/  FFMA R94, R82.reuse, R61, R94 ;  /* 0x0000003d525e7223 */ /* 0x044fe4000000005e */
[----:B------:R-:W-:Y:S01]  /*2190*/  FFMA R92, R82, R65, R92 ;  /* 0x00000041525c7223 */ /* 0x000fe2000000005c */
[----:B------:R-:W2:Y:S01]  /*21a0*/  LDS R109, [R74.X4+0x7ac] ;  /* 0x0007ac004a6d7984 */ /* 0x000ea20000004800 */
[C---:B---3--:R-:W-:Y:S02]  /*21b0*/  FFMA R96, R86.reuse, R13, R96 ;  /* 0x0000000d56607223 */ /* 0x048fe40000000060 */
[----:B------:R-:W-:Y:S01]  /*21c0*/  FFMA R69, R86, R17, R69 ;  /* 0x0000001156457223 */ /* 0x000fe20000000045 */
[----:B------:R-:W3:Y:S01]  /*21d0*/  LDS R78, [R74.X4+0x254] ;  /* 0x000254004a4e7984 */ /* 0x000ee20000004800 */
[----:B----4-:R-:W-:-:S02]  /*21e0*/  FFMA R94, R101, R62, R94 ;  /* 0x0000003e655e7223 */ /* 0x010fc4000000005e */
[----:B------:R-:W-:Y:S01]  /*21f0*/  FFMA R92, R101, R66, R92 ;  /* 0x00000042655c7223 */ /* 0x000fe2000000005c */
[----:B------:R-:W4:Y:S01]  /*2200*/  LDS R99, [R74.X4+0x318] ;  /* 0x000318004a637984 */ /* 0x000f220000004800 */
[C---:B-----5:R-:W-:Y:S02]  /*2210*/  FFMA R96, R107.reuse, R14, R96 ;  /* 0x0000000e6b607223 */ /* 0x060fe40000000060 */
[----:B------:R-:W-:Y:S01]  /*2220*/  FFMA R107, R107, R18, R69 ;  /* 0x000000126b6b7223 */ /* 0x000fe20000000045 */
[----:B------:R-:W5:Y:S01]  /*2230*/  LDS R82, [R74.X4+0x3dc] ;  /* 0x0003dc004a527984 */ /* 0x000f620000004800 */
[C---:B------:R-:W-:Y:S02]  /*2240*/  FFMA R73, R71.reuse, R4, R73 ;  /* 0x0000000447497223 */ /* 0x040fe40000000049 */
        /* <DEDUP_REMOVED lines=10> */
[----:B------:R-:W5:Y:S01]  /*22f0*/  LDS R76, [R74.X4+0x564] ;  /* 0x000564004a4c7984 */ /* 0x000f620000004800 */
[----:B0-----:R-:W-:-:S02]  /*2300*/  FFMA R96, R85, R20, R96 ;  /* 0x0000001455607223 */ /* 0x001fc40000000060 */
[----:B------:R-:W-:Y:S01]  /*2310*/  FFMA R85, R85, R24, R84 ;  /* 0x0000001855557223 */ /* 0x000fe20000000054 */
[----:B------:R-:W0:Y:S01]  /*2320*/  LDS R86, [R74.X4+0x9f8] ;  /* 0x0009f8004a567984 */ /* 0x000e220000004800 */
[C---:B------:R-:W-:Y:S02]  /*2330*/  FFMA R87, R105.reuse, R6, R87 ;  /* 0x0000000669577223 */ /* 0x040fe40000000057 */
[----:B------:R-:W-:Y:S01]  /*2340*/  FFMA R105, R105, R10, R80 ;  /* 0x0000000a69697223 */ /* 0x000fe20000000050 */
[----:B------:R-:W0:Y:S01]  /*2350*/  LDS R71, [R74.X4+0x628] ;  /* 0x000628004a477984 */ /* 0x000e220000004800 */
[C---:B-1----:R-:W-:Y:S02]  /*2360*/  FFMA R96, R90.reuse, R21, R96 ;  /* 0x000000155a607223 */ /* 0x042fe40000000060 */
[----:B------:R-:W-:Y:S01]  /*2370*/  FFMA R85, R90, R25, R85 ;  /* 0x000000195a557223 */ /* 0x000fe20000000055 */
[----:B------:R-:W1:Y:S01]  /*2380*/  LDS R107, [R74.X4+0xabc] ;  /* 0x000abc004a6b7984 */ /* 0x000e620000004800 */
[----:B--2---:R-:W-:-:S02]  /*2390*/  FFMA R96, R109, R22, R96 ;  /* 0x000000166d607223 */ /* 0x004fc40000000060 */
[----:B------:R-:W-:Y:S01]  /*23a0*/  FFMA R109, R109, R26, R85 ;  /* 0x0000001a6d6d7223 */ /* 0x000fe20000000055 */
[----:B------:R-:W2:Y:S01]  /*23b0*/  LDS R80, [R74.X4+0x6ec] ;  /* 0x0006ec004a507984 */ /* 0x000ea20000004800 */
[C---:B---3--:R-:W-:Y:S02]  /*23c0*/  FFMA R92, R78.reuse, R7, R87 ;  /* 0x000000074e5c7223 */ /* 0x048fe40000000057 */
[----:B------:R-:W-:Y:S01]  /*23d0*/  FFMA R105, R78, R11, R105 ;  /* 0x0000000b4e697223 */ /* 0x000fe20000000069 */
[----:B------:R-:W3:Y:S01]  /*23e0*/  LDS R84, [R74.X4+0xb80] ;  /* 0x000b80004a547984 */ /* 0x000ee20000004800 */
[C---:B----4-:R-:W-:Y:S02]  /*23f0*/  FFMA R92, R99.reuse, R12, R92 ;  /* 0x0000000c635c7223 */ /* 0x050fe4000000005c */
[----:B------:R-:W-:Y:S01]  /*2400*/  FFMA R105, R99, R16, R105 ;  /* 0x0000001063697223 */ /* 0x000fe20000000069 */
[----:B------:R-:W4:Y:S01]  /*2410*/  LDS R73, [R74.X4+0xc44] ;  /* 0x000c44004a497984 */ /* 0x000f220000004800 */
[----:B-----5:R-:W-:-:S02]  /*2420*/  FFMA R92, R82, R13, R92 ;  /* 0x0000000d525c7223 */ /* 0x020fc4000000005c */
        /* <DEDUP_REMOVED lines=14> */
[C---:B0-----:R-:W-:Y:S02]  /*2510*/  FFMA R96, R86.reuse, R29, R96 ;  /* 0x0000001d56607223 */ /* 0x041fe40000000060 */
[----:B------:R-:W-:Y:S01]  /*2520*/  FFMA R109, R86, R33, R109 ;  /* 0x00000021566d7223 */ /* 0x000fe2000000006d */
[----:B------:R-:W0:Y:S01]  /*2530*/  LDS R88, [R74.X4+0xe90] ;  /* 0x000e90004a587984 */ /* 0x000e220000004800 */
[----:B------:R-:W-:-:S02]  /*2540*/  FFMA R92, R71, R20, R92 ;  /* 0x00000014475c7223 */ /* 0x000fc4000000005c */
[----:B------:R-:W-:Y:S01]  /*2550*/  FFMA R71, R71, R24, R76 ;  /* 0x0000001847477223 */ /* 0x000fe2000000004c */
[----:B------:R-:W0:Y:S01]  /*2560*/  LDS R82, [R74.X4+0x9fc] ;  /* 0x0009fc004a527984 */ /* 0x000e220000004800 */
[C---:B-1----:R-:W-:Y:S02]  /*2570*/  FFMA R96, R107.reuse, R30, R96 ;  /* 0x0000001e6b607223 */ /* 0x042fe40000000060 */
[----:B------:R-:W-:Y:S01]  /*2580*/  FFMA R109, R107, R34, R109 ;  /* 0x000000226b6d7223 */ /* 0x000fe2000000006d */
[----:B------:R-:W1:Y:S01]  /*2590*/  LDS R103, [R74.X4+0xf54] ;  /* 0x000f54004a677984 */ /* 0x000e620000004800 */
[C---:B--2---:R-:W-:Y:S02]  /*25a0*/  FFMA R92, R80.reuse, R21, R92 ;  /* 0x00000015505c7223 */ /* 0x044fe4000000005c */
[----:B------:R-:W-:Y:S01]  /*25b0*/  FFMA R80, R80, R25, R71 ;  /* 0x0000001950507223 */ /* 0x000fe20000000047 */
[----:B------:R-:W2:Y:S01]  /*25c0*/  LDS R101, [R74.X4+0xac0] ;  /* 0x000ac0004a657984 */ /* 0x000ea20000004800 */
[----:B---3--:R-:W-:-:S02]  /*25d0*/  FFMA R96, R84, R31, R96 ;  /* 0x0000001f54607223 */ /* 0x008fc40000000060 */
        /* <DEDUP_REMOVED lines=20> */
[C---:B0-----:R-:W-:Y:S02]  /*2720*/  FFMA R96, R88.reuse, R39, R96 ;  /* 0x0000002758607223 */ /* 0x041fe40000000060 */
[----:B------:R-:W-:Y:S01]  /*2730*/  FFMA R109, R88, R43, R109 ;  /* 0x0000002b586d7223 */ /* 0x000fe2000000006d */
[----:B------:R-:W0:Y:S01]  /*2740*/  LDS R90, [R74.X4+0x1328] ;  /* 0x001328004a5a7984 */ /* 0x000e220000004800 */
[C---:B------:R-:W-:Y:S02]  /*2750*/  FFMA R92, R82.reuse, R29, R92 ;  /* 0x0000001d525c7223 */ /* 0x040fe4000000005c */
[----:B------:R-:W-:Y:S01]  /*2760*/  FFMA R82, R82, R33, R99 ;  /* 0x0000002152527223 */ /* 0x000fe20000000063 */
[----:B------:R-:W0:Y:S01]  /*2770*/  LDS R85, [R74.X4+0xdd0] ;  /* 0x000dd0004a557984 */ /* 0x000e220000004800 */
[----:B-1----:R-:W-:-:S02]  /*2780*/  FFMA R96, R103, R44, R96 ;  /* 0x0000002c67607223 */ /* 0x002fc40000000060 */
        /* <DEDUP_REMOVED lines=441> */
[----:B------:R-:W-:Y:S02]  /*4320*/  FFMA R26, R15, R58, R26 ;  /* 0x0000003a0f1a7223 */ /* 0x000fe4000000001a */
[C---:B------:R-:W-:Y:S02]  /*4330*/  FFMA R90, R10.reuse, R55, R90 ;  /* 0x000000370a5a7223 */ /* 0x040fe4000000005a */
[----:B------:R-:W-:Y:S02]  /*4340*/  FFMA R92, R10, R59, R92 ;  /* 0x0000003b0a5c7223 */ /* 0x000fe4000000005c */
[C---:B------:R-:W-:Y:S02]  /*4350*/  FFMA R82, R16.reuse, R55, R82 ;  /* 0x0000003710527223 */ /* 0x040fe40000000052 */
[----:B------:R-:W-:Y:S02]  /*4360*/  FFMA R26, R16, R59, R26 ;  /* 0x0000003b101a7223 */ /* 0x000fe4000000001a */
[----:B------:R-:W-:-:S02]  /*4370*/  FFMA R90, R11, R60, R90 ;  /* 0x0000003c0b5a7223 */ /* 0x000fc4000000005a */
[----:B------:R-:W-:Y:S02]  /*4380*/  FFMA R92, R11, R64, R92 ;  /* 0x000000400b5c7223 */ /* 0x000fe4000000005c */
[C---:B------:R-:W-:Y:S02]  /*4390*/  FFMA R82, R17.reuse, R60, R82 ;  /* 0x0000003c11527223 */ /* 0x040fe40000000052 */
[----:B------:R-:W-:Y:S02]  /*43a0*/  FFMA R26, R17, R64, R26 ;  /* 0x00000040111a7223 */ /* 0x000fe4000000001a */
[C---:B0-----:R-:W-:Y:S02]  /*43b0*/  FFMA R90, R12.reuse, R61, R90 ;  /* 0x0000003d0c5a7223 */ /* 0x041fe4000000005a */
[----:B------:R-:W-:Y:S02]  /*43c0*/  FFMA R92, R12, R65, R92 ;  /* 0x000000410c5c7223 */ /* 0x000fe4000000005c */
[----:B------:R-:W-:-:S02]  /*43d0*/  FFMA R82, R18, R61, R82 ;  /* 0x0000003d12527223 */ /* 0x000fc40000000052 */
[----:B------:R-:W-:Y:S02]  /*43e0*/  FFMA R26, R18, R65, R26 ;  /* 0x00000041121a7223 */ /* 0x000fe4000000001a */
[C---:B-1----:R-:W-:Y:S02]  /*43f0*/  FFMA R90, R13.reuse, R62, R90 ;  /* 0x0000003e0d5a7223 */ /* 0x042fe4000000005a */
[----:B------:R-:W-:Y:S02]  /*4400*/  FFMA R92, R13, R66, R92 ;  /* 0x000000420d5c7223 */ /* 0x000fe4000000005c */
[C---:B--2---:R-:W-:Y:S02]  /*4410*/  FFMA R82, R19.reuse, R62, R82 ;  /* 0x0000003e13527223 */ /* 0x044fe40000000052 */
[----:B------:R-:W-:Y:S02]  /*4420*/  FFMA R26, R19, R66, R26 ;  /* 0x00000042131a7223 */ /* 0x000fe4000000001a */
[----:B---3--:R-:W-:-:S02]  /*4430*/  FFMA R79, R4, R63, R90 ;  /* 0x0000003f044f7223 */ /* 0x008fc4000000005a */
[----:B------:R-:W-:Y:S02]  /*4440*/  FFMA R93, R4, R67, R92 ;  /* 0x00000043045d7223 */ /* 0x000fe4000000005c */
[C---:B----4-:R-:W-:Y:S02]  /*4450*/  FFMA R81, R20.reuse, R63, R82 ;  /* 0x0000003f14517223 */ /* 0x050fe40000000052 */
[----:B------:R-:W-:Y:S01]  /*4460*/  FFMA R95, R20, R67, R26 ;  /* 0x00000043145f7223 */ /* 0x000fe2000000001a */
[----:B------:R-:W-:Y:S01]  /*4470*/  @P0 CALL.REL.NOINC `(.L_x_0) ;  /* 0x0000001000000944 */ /* 0x000fe20003c00000 */
[----:B------:R-:W-:Y:S05]  /*4480*/  BRA `(.L_x_1) ;  /* 0xffffd49000007947 */ /* 0x000fea000383ffff */
.L_x_0:
[----:B------:R-:W-:Y:S01]  /*4490*/  @P1 CALL.REL.NOINC `(.L_x_2) ;  /* 0x0000001000001944 */ /* 0x000fe20003c00000 */
[----:B------:R-:W-:Y:S05]  /*44a0*/  BRA `(.L_x_3) ;  /* 0xffffbcc000007947 */ /* 0x000fea000383ffff */
.L_x_2:
[----:B------:R-:W-:-:S05]  /*44b0*/  LEA R3, R70, R2, 0x4 ;  /* 0x0000000246037211 */ /* 0x000fca00078e20ff */
[----:B------:R-:W-:-:S04]  /*44c0*/  IMAD R3, R3, 0x62, R68 ;  /* 0x0000006203037824 */ /* 0x000fc800078e0244 */
[----:B------:R-:W-:-:S05]  /*44d0*/  IMAD.WIDE R2, R3, R0, c[0x0][0x170] ;  /* 0x00005c0003027625 */ /* 0x000fca00078e0200 */
[----:B------:R-:W-:Y:S04]  /*44e0*/  STG.E [R2.64], R69 ;  /* 0x0000004502007986 */ /* 0x000fe8000c101904 */
[----:B------:R-:W-:Y:S04]  /*44f0*/  STG.E [R2.64+0x4], R71 ;  /* 0x0000044702007986 */ /* 0x000fe8000c101904 */
        /* <DEDUP_REMOVED lines=11> */
[----:B------:R-:W-:Y:S01]  /*45b0*/  STG.E [R2.64+0xdc], R95 ;  /* 0x0000dc5f02007986 */ /* 0x000fe2000c101904 */
[----:B------:R-:W-:Y:S05]  /*45c0*/  EXIT ;  /* 0x000000000000794d */ /* 0x000fea0003800000 */
.L_x_4:
[----:B------:R-:W-:-:S00]  /*45d0*/  BRA `(.L_x_4) ;  /* 0xfffffff000007947 */ /* 0x000fc0000383ffff */
[----:B------:R-:W-:-:S00]  /*45e0*/  NOP ;  /* 0x0000000000007918 */ /* 0x000fc00000000000 */
        /* <DEDUP_REMOVED lines=9> */
.L_x_5:


//--------------------- .nv.shared.candidate1     --------------------------
	.section	.nv.shared.candidate1,"aw",@nobits
	.align	4
.nv.shared.candidate1:
	.zero		41472
